//
// Generated by NVIDIA NVVM Compiler
//
// Compiler Build ID: CL-36424714
// Cuda compilation tools, release 13.0, V13.0.88
// Based on NVVM 20.0.0
//

.version 9.0
.target sm_100
.address_size 64

	// .globl	_Z6whoamiv
.extern .func  (.param .b32 func_retval0) vprintf
(
	.param .b64 vprintf_param_0,
	.param .b64 vprintf_param_1
)
;
.global .align 1 .b8 $str[43] = {98, 108, 111, 99, 107, 58, 32, 40, 37, 100, 44, 32, 37, 100, 44, 32, 37, 100, 41, 44, 32, 116, 104, 114, 101, 97, 100, 58, 32, 40, 37, 100, 44, 32, 37, 100, 44, 32, 37, 100, 41, 10};

.visible .entry _Z6whoamiv()
{
	.local .align 8 .b8 	__local_depot0[24];
	.reg .b64 	%SP;
	.reg .b64 	%SPL;
	.reg .b32 	%r<9>;
	.reg .b64 	%rd<5>;

	mov.u64 	%SPL, __local_depot0;
	cvta.local.u64 	%SP, %SPL;
	add.u64 	%rd1, %SP, 0;
	add.u64 	%rd2, %SPL, 0;
	mov.u32 	%r1, %ctaid.x;
	mov.u32 	%r2, %ctaid.y;
	mov.u32 	%r3, %ctaid.z;
	mov.u32 	%r4, %tid.x;
	mov.u32 	%r5, %tid.y;
	mov.u32 	%r6, %tid.z;
	st.local.v2.u32 	[%rd2], {%r1, %r2};
	st.local.v2.u32 	[%rd2+8], {%r3, %r4};
	st.local.v2.u32 	[%rd2+16], {%r5, %r6};
	mov.u64 	%rd3, $str;
	cvta.global.u64 	%rd4, %rd3;
	{ // callseq 0, 0
	.param .b64 param0;
	st.param.b64 	[param0], %rd4;
	.param .b64 param1;
	st.param.b64 	[param1], %rd1;
	.param .b32 retval0;
	call.uni (retval0), 
	vprintf, 
	(
	param0, 
	param1
	);
	ld.param.b32 	%r7, [retval0];
	} // callseq 0
	ret;

}


// ===== COMPILED SASS (sm_100) =====

	.target	sm_100

	.elftype	@"ET_EXEC"


//--------------------- .note.nv.tkinfo           --------------------------
	.section	.note.nv.tkinfo,"",@"SHT_NOTE"
	.sectionflags	@"SHF_NOTE_NV_TKINFO"
	.tkinfo
        /*0018*/ 	.word	0x00000002
        /*0030*/ 	.string	""
        /*0030*/ 	.string	"ptxas"
        /*0030*/ 	.string	"Cuda compilation tools, release 13.0, V13.0.88"
        /*0030*/ 	.string	"Build cuda_13.0.r13.0/compiler.36424714_0"
        /*0030*/ 	.string	"-arch sm_100 -m 64 "



//--------------------- .note.nv.cuinfo           --------------------------
	.section	.note.nv.cuinfo,"",@"SHT_NOTE"
	.sectionflags	@"SHF_NOTE_NV_CUINFO"
        /*0018*/ 	.short	0x0002
        /*001a*/ 	.short	0x0064
        /*001c*/ 	.short	0x0082
	.zero		2


//--------------------- .nv.info                  --------------------------
	.section	.nv.info,"",@"SHT_CUDA_INFO"
	.align	4


	//----- nvinfo : EIATTR_REGCOUNT
	.align		4
        /*0000*/ 	.byte	0x04, 0x2f
        /*0002*/ 	.short	(.L_2 - .L_1)
	.align		4
.L_1:
        /*0004*/ 	.word	index@(_Z6whoamiv)
        /*0008*/ 	.word	0x00000018


	//----- nvinfo : EIATTR_FRAME_SIZE
	.align		4
.L_2:
        /*000c*/ 	.byte	0x04, 0x11
        /*000e*/ 	.short	(.L_4 - .L_3)
	.align		4
.L_3:
        /*0010*/ 	.word	index@(_Z6whoamiv)
        /*0014*/ 	.word	0x00000018


	//----- nvinfo : EIATTR_MIN_STACK_SIZE
	.align		4
.L_4:
        /*0018*/ 	.byte	0x04, 0x12
        /*001a*/ 	.short	(.L_6 - .L_5)
	.align		4
.L_5:
        /*001c*/ 	.word	index@(_Z6whoamiv)
        /*0020*/ 	.word	0x00000018
.L_6:


//--------------------- .nv.compat                --------------------------
	.section	.nv.compat,"",@"SHT_CUDA_COMPAT_INFO"
	.align	4
        /*0000*/ 	.byte	0x02, 0x09, 0x00, 0x00, 0x02, 0x02, 0x01, 0x00, 0x02, 0x05, 0x05, 0x00, 0x03, 0x07, 0x01, 0x01
        /*0010*/ 	.byte	0x02, 0x03, 0x00, 0x00, 0x02, 0x06, 0x01, 0x00, 0x04, 0x0b, 0x08, 0x00, 0x09, 0x00, 0x00, 0x00
        /*0020*/ 	.byte	0x00, 0x00, 0x00, 0x00


//--------------------- .nv.info._Z6whoamiv       --------------------------
	.section	.nv.info._Z6whoamiv,"",@"SHT_CUDA_INFO"
	.sectionflags	@""
	.align	4


	//----- nvinfo : EIATTR_CUDA_API_VERSION
	.align		4
        /*0000*/ 	.byte	0x04, 0x37
        /*0002*/ 	.short	(.L_8 - .L_7)
.L_7:
        /*0004*/ 	.word	0x00000082


	//----- nvinfo : EIATTR_SPARSE_MMA_MASK
	.align		4
.L_8:
        /*0008*/ 	.byte	0x03, 0x50
        /*000a*/ 	.short	0x0000


	//----- nvinfo : EIATTR_MAXREG_COUNT
	.align		4
        /*000c*/ 	.byte	0x03, 0x1b
        /*000e*/ 	.short	0x00ff


	//----- nvinfo : EIATTR_EXTERNS
	.align		4
        /*0010*/ 	.byte	0x04, 0x0f
        /*0012*/ 	.short	(.L_10 - .L_9)


	//   ....[0]....
	.align		4
.L_9:
        /*0014*/ 	.word	index@(vprintf)


	//----- nvinfo : EIATTR_MERCURY_ISA_VERSION
	.align		4
.L_10:
        /*0018*/ 	.byte	0x03, 0x5f
        /*001a*/ 	.short	0x0101


	//----- nvinfo : EIATTR_VRC_CTA_INIT_COUNT
	.align		4
        /*001c*/ 	.byte	0x02, 0x4a
	.zero		1
	.zero		1


	//----- nvinfo : EIATTR_SYSCALL_OFFSETS
	.align		4
        /*0020*/ 	.byte	0x04, 0x46
        /*0022*/ 	.short	(.L_12 - .L_11)


	//   ....[0]....
.L_11:
        /*0024*/ 	.word	0x00000150


	//----- nvinfo : EIATTR_EXIT_INSTR_OFFSETS
	.align		4
.L_12:
        /*0028*/ 	.byte	0x04, 0x1c
        /*002a*/ 	.short	(.L_14 - .L_13)


	//   ....[0]....
.L_13:
        /*002c*/ 	.word	0x00000160


	//----- nvinfo : EIATTR_SW_WAR
	.align		4
.L_14:
        /*0030*/ 	.byte	0x04, 0x36
        /*0032*/ 	.short	(.L_16 - .L_15)
.L_15:
        /*0034*/ 	.word	0x00000008
.L_16:


//--------------------- .nv.callgraph             --------------------------
	.section	.nv.callgraph,"",@"SHT_CUDA_CALLGRAPH"
	.align	4
	.sectionentsize	8
	.align		4
        /*0000*/ 	.word	0x00000000
	.align		4
        /*0004*/ 	.word	0xffffffff
	.align		4
        /*0008*/ 	.word	index@(_Z6whoamiv)
	.align		4
        /*000c*/ 	.word	index@(vprintf)
	.align		4
        /*0010*/ 	.word	0x00000000
	.align		4
        /*0014*/ 	.word	0xfffffffe
	.align		4
        /*0018*/ 	.word	0x00000000
	.align		4
        /*001c*/ 	.word	0xfffffffd
	.align		4
        /*0020*/ 	.word	0x00000000
	.align		4
        /*0024*/ 	.word	0xfffffffc


//--------------------- .nv.constant4             --------------------------
	.section	.nv.constant4,"a",@progbits
	.align	8
	.align		8
.nv.constant4:
        /*0000*/ 	.dword	vprintf
	.align		8
        /*0008*/ 	.dword	$str


//--------------------- .text._Z6whoamiv          --------------------------
	.section	.text._Z6whoamiv,"ax",@progbits
	.align	128
        .global         _Z6whoamiv
        .type           _Z6whoamiv,@function
        .size           _Z6whoamiv,(.L_x_2 - _Z6whoamiv)
        .other          _Z6whoamiv,@"STO_CUDA_ENTRY STV_DEFAULT"
_Z6whoamiv:
.text._Z6whoamiv:
[----:B------:R-:W0:Y:S01]  /*0000*/  LDC R1, c[0x0][0x37c] ;  /* 0x0000df00ff017b82 */ /* 0x000e220000000800 */
[----:B------:R-:W1:Y:S01]  /*0010*/  S2R R8, SR_CTAID.X ;  /* 0x0000000000087919 */ /* 0x000e620000002500 */
[----:B0-----:R-:W-:Y:S01]  /*0020*/  VIADD R1, R1, 0xffffffe8 ;  /* 0xffffffe801017836 */ /* 0x001fe20000000000 */
[----:B------:R-:W-:Y:S01]  /*0030*/  MOV R0, 0x0 ;  /* 0x0000000000007802 */ /* 0x000fe20000000f00 */
[----:B------:R-:W0:Y:S01]  /*0040*/  LDCU UR4, c[0x0][0x2f8] ;  /* 0x00005f00ff0477ac */ /* 0x000e220008000800 */
[----:B------:R-:W1:Y:S03]  /*0050*/  S2R R9, SR_CTAID.Y ;  /* 0x0000000000097919 */ /* 0x000e660000002600 */
[----:B------:R2:W3:Y:S01]  /*0060*/  LDC.64 R2, c[0x4][R0] ;  /* 0x0100000000027b82 */ /* 0x0004e20000000a00 */
[----:B------:R-:W4:Y:S01]  /*0070*/  LDCU.64 UR6, c[0x4][0x8] ;  /* 0x01000100ff0677ac */ /* 0x000f220008000a00 */
[----:B------:R-:W5:Y:S01]  /*0080*/  S2R R10, SR_CTAID.Z ;  /* 0x00000000000a7919 */ /* 0x000f620000002700 */
[----:B------:R-:W2:Y:S01]  /*0090*/  LDCU UR5, c[0x0][0x2fc] ;  /* 0x00005f80ff0577ac */ /* 0x000ea20008000800 */
[----:B------:R-:W5:Y:S01]  /*00a0*/  S2R R11, SR_TID.X ;  /* 0x00000000000b7919 */ /* 0x000f620000002100 */
[----:B------:R-:W5:Y:S01]  /*00b0*/  S2R R12, SR_TID.Y ;  /* 0x00000000000c7919 */ /* 0x000f620000002200 */
[----:B------:R-:W5:Y:S01]  /*00c0*/  S2R R13, SR_TID.Z ;  /* 0x00000000000d7919 */ /* 0x000f620000002300 */
[----:B0-----:R-:W-:Y:S01]  /*00d0*/  IADD3 R6, P0, PT, R1, UR4, RZ ;  /* 0x0000000401067c10 */ /* 0x001fe2000ff1e0ff */
[----:B----4-:R-:W-:Y:S01]  /*00e0*/  IMAD.U32 R4, RZ, RZ, UR6 ;  /* 0x00000006ff047e24 */ /* 0x010fe2000f8e00ff */
[----:B------:R-:W-:-:S03]  /*00f0*/  MOV R5, UR7 ;  /* 0x0000000700057c02 */ /* 0x000fc60008000f00 */
[----:B--2---:R-:W-:Y:S01]  /*0100*/  IMAD.X R7, RZ, RZ, UR5, P0 ;  /* 0x00000005ff077e24 */ /* 0x004fe200080e06ff */
[----:B-1----:R0:W-:Y:S04]  /*0110*/  STL.64 [R1], R8 ;  /* 0x0000000801007387 */ /* 0x0021e80000100a00 */
[----:B-----5:R0:W-:Y:S04]  /*0120*/  STL.64 [R1+0x8], R10 ;  /* 0x0000080a01007387 */ /* 0x0201e80000100a00 */
[----:B------:R0:W-:Y:S02]  /*0130*/  STL.64 [R1+0x10], R12 ;  /* 0x0000100c01007387 */ /* 0x0001e40000100a00 */
[----:B------:R-:W-:-:S07]  /*0140*/  LEPC R20, `(.L_x_0) ;  /* 0x000000001014794e */ /* 0x000fce0000000000 */
[----:B0--3--:R-:W-:Y:S05]  /*0150*/  CALL.ABS.NOINC R2 ;  /* 0x0000000002007343 */ /* 0x009fea0003c00000 */
.L_x_0:
[----:B------:R-:W-:Y:S05]  /*0160*/  EXIT ;  /* 0x000000000000794d */ /* 0x000fea0003800000 */
.L_x_1:
[----:B------:R-:W-:-:S00]  /*0170*/  BRA `(.L_x_1) ;  /* 0xfffffffc00fc7947 */ /* 0x000fc0000383ffff */
[----:B------:R-:W-:-:S00]  /*0180*/  NOP ;  /* 0x0000000000007918 */ /* 0x000fc00000000000 */
[----:B------:R-:W-:-:S00]  /*0190*/  NOP ;  /* 0x0000000000007918 */ /* 0x000fc00000000000 */
[----:B------:R-:W-:-:S00]  /*01a0*/  NOP ;  /* 0x0000000000007918 */ /* 0x000fc00000000000 */
[----:B------:R-:W-:-:S00]  /*01b0*/  NOP ;  /* 0x0000000000007918 */ /* 0x000fc00000000000 */
[----:B------:R-:W-:-:S00]  /*01c0*/  NOP ;  /* 0x0000000000007918 */ /* 0x000fc00000000000 */
[----:B------:R-:W-:-:S00]  /*01d0*/  NOP ;  /* 0x0000000000007918 */ /* 0x000fc00000000000 */
[----:B------:R-:W-:-:S00]  /*01e0*/  NOP ;  /* 0x0000000000007918 */ /* 0x000fc00000000000 */
[----:B------:R-:W-:-:S00]  /*01f0*/  NOP ;  /* 0x0000000000007918 */ /* 0x000fc00000000000 */
.L_x_2:


//--------------------- .nv.global.init           --------------------------
	.section	.nv.global.init,"aw",@progbits
.nv.global.init:
	.type		$str,@object
	.size		$str,(.L_0 - $str)
$str:
        /*0000*/ 	.byte	0x62, 0x6c, 0x6f, 0x63, 0x6b, 0x3a, 0x20, 0x28, 0x25, 0x64, 0x2c, 0x20, 0x25, 0x64, 0x2c, 0x20
        /*0010*/ 	.byte	0x25, 0x64, 0x29, 0x2c, 0x20, 0x74, 0x68, 0x72, 0x65, 0x61, 0x64, 0x3a, 0x20, 0x28, 0x25, 0x64
        /*0020*/ 	.byte	0x2c, 0x20, 0x25, 0x64, 0x2c, 0x20, 0x25, 0x64, 0x29, 0x0a, 0x00
.L_0:


//--------------------- .nv.shared.reserved.0     --------------------------
	.section	.nv.shared.reserved.0,"aw",@nobits
	.weak		__nv_reservedSMEM_offset_0_alias
	.size		__nv_reservedSMEM_offset_0_alias, 0, 64
	.other		__nv_reservedSMEM_offset_0_alias,@"STO_CUDA_RESERVED_SHARED STV_DEFAULT"
__nv_reservedSMEM_offset_0_alias:
	.zero		0
	.zero		64


//--------------------- .nv.constant0._Z6whoamiv  --------------------------
	.section	.nv.constant0._Z6whoamiv,"a",@progbits
	.sectionflags	@""
	.align	4
.nv.constant0._Z6whoamiv:
	.zero		896


//--------------------- SYMBOLS --------------------------

	.type		.nv.reservedSmem.offset0,@object
	.size		.nv.reservedSmem.offset0,0x4
	.type		vprintf,@function
